	.headerflags	@"EF_CUDA_TEXMODE_UNIFIED EF_CUDA_64BIT_ADDRESS EF_CUDA_ACCELERATORS EF_CUDA_SM90 EF_CUDA_VIRTUAL_SM(EF_CUDA_SM90)"
	.elftype	@"ET_EXEC"


//--------------------- .nv.info                  --------------------------
	.section	.nv.info,"",@"SHT_CUDA_INFO"
	.align	4


	//----- nvinfo : EIATTR_REGCOUNT
	.align		4
        /*0000*/ 	.byte	0x04, 0x2f
        /*0002*/ 	.short	(.L_1 - .L_0)
	.align		4
.L_0:
        /*0004*/ 	.word	index@(triton_poi_fused_convolution_relu_0)
        /*0008*/ 	.word	0x0000001a


	//----- nvinfo : EIATTR_MIN_STACK_SIZE
	.align		4
.L_1:
        /*000c*/ 	.byte	0x04, 0x12
        /*000e*/ 	.short	(.L_3 - .L_2)
	.align		4
.L_2:
        /*0010*/ 	.word	index@(triton_poi_fused_convolution_relu_0)
        /*0014*/ 	.word	0x00000000


	//----- nvinfo : EIATTR_FRAME_SIZE
	.align		4
.L_3:
        /*0018*/ 	.byte	0x04, 0x11
        /*001a*/ 	.short	(.L_5 - .L_4)
	.align		4
.L_4:
        /*001c*/ 	.word	index@(triton_poi_fused_convolution_relu_0)
        /*0020*/ 	.word	0x00000000


	//----- nvinfo : EIATTR_MIN_STACK_SIZE
	.align		4
.L_5:
        /*0024*/ 	.byte	0x04, 0x12
        /*0026*/ 	.short	(.L_7 - .L_6)
	.align		4
.L_6:
        /*0028*/ 	.word	index@(triton_poi_fused_convolution_relu_0)
        /*002c*/ 	.word	0x00000000
.L_7:


//--------------------- .nv.info.triton_poi_fused_convolution_relu_0 --------------------------
	.section	.nv.info.triton_poi_fused_convolution_relu_0,"",@"SHT_CUDA_INFO"
	.sectionflags	@""
	.align	4


	//----- nvinfo : EIATTR_CUDA_API_VERSION
	.align		4
        /*0000*/ 	.byte	0x04, 0x37
        /*0002*/ 	.short	(.L_9 - .L_8)
.L_8:
        /*0004*/ 	.word	0x0000007c


	//----- nvinfo : EIATTR_KPARAM_INFO
	.align		4
.L_9:
        /*0008*/ 	.byte	0x04, 0x17
        /*000a*/ 	.short	(.L_11 - .L_10)
.L_10:
        /*000c*/ 	.word	0x00000000
        /*0010*/ 	.short	0x0002
        /*0012*/ 	.short	0x0010
        /*0014*/ 	.byte	0x00, 0xf0, 0x11, 0x00


	//----- nvinfo : EIATTR_KPARAM_INFO
	.align		4
.L_11:
        /*0018*/ 	.byte	0x04, 0x17
        /*001a*/ 	.short	(.L_13 - .L_12)
.L_12:
        /*001c*/ 	.word	0x00000000
        /*0020*/ 	.short	0x0001
        /*0022*/ 	.short	0x0008
        /*0024*/ 	.byte	0x00, 0xf4, 0x21, 0x00


	//----- nvinfo : EIATTR_KPARAM_INFO
	.align		4
.L_13:
        /*0028*/ 	.byte	0x04, 0x17
        /*002a*/ 	.short	(.L_15 - .L_14)
.L_14:
        /*002c*/ 	.word	0x00000000
        /*0030*/ 	.short	0x0000
        /*0032*/ 	.short	0x0000
        /*0034*/ 	.byte	0x00, 0xf4, 0x21, 0x00


	//----- nvinfo : EIATTR_SPARSE_MMA_MASK
	.align		4
.L_15:
        /*0038*/ 	.byte	0x03, 0x50
        /*003a*/ 	.short	0x0000


	//----- nvinfo : EIATTR_MAXREG_COUNT
	.align		4
        /*003c*/ 	.byte	0x03, 0x1b
        /*003e*/ 	.short	0x00ff


	//----- nvinfo : EIATTR_EXIT_INSTR_OFFSETS
	.align		4
        /*0040*/ 	.byte	0x04, 0x1c
        /*0042*/ 	.short	(.L_17 - .L_16)


	//   ....[0]....
.L_16:
        /*0044*/ 	.word	0x00000490


	//   ....[1]....
        /*0048*/ 	.word	0x000004b0


	//----- nvinfo : EIATTR_REQNTID
	.align		4
.L_17:
        /*004c*/ 	.byte	0x04, 0x10
        /*004e*/ 	.short	(.L_19 - .L_18)
.L_18:
        /*0050*/ 	.word	0x00000080
        /*0054*/ 	.word	0x00000001
        /*0058*/ 	.word	0x00000001


	//----- nvinfo : EIATTR_CBANK_PARAM_SIZE
	.align		4
.L_19:
        /*005c*/ 	.byte	0x03, 0x19
        /*005e*/ 	.short	0x0014


	//----- nvinfo : EIATTR_PARAM_CBANK
	.align		4
        /*0060*/ 	.byte	0x04, 0x0a
        /*0062*/ 	.short	(.L_21 - .L_20)
	.align		4
.L_20:
        /*0064*/ 	.word	index@(.nv.constant0.triton_poi_fused_convolution_relu_0)
        /*0068*/ 	.short	0x0210
        /*006a*/ 	.short	0x0014


	//----- nvinfo : EIATTR_SW_WAR
	.align		4
.L_21:
        /*006c*/ 	.byte	0x04, 0x36
        /*006e*/ 	.short	(.L_23 - .L_22)
.L_22:
        /*0070*/ 	.word	0x00000008
.L_23:


//--------------------- .nv.callgraph             --------------------------
	.section	.nv.callgraph,"",@"SHT_CUDA_CALLGRAPH"
	.align	4
	.sectionentsize	8
	.align		4
        /*0000*/ 	.word	0x00000000
	.align		4
        /*0004*/ 	.word	0xffffffff
	.align		4
        /*0008*/ 	.word	0x00000000
	.align		4
        /*000c*/ 	.word	0xfffffffe
	.align		4
        /*0010*/ 	.word	0x00000000
	.align		4
        /*0014*/ 	.word	0xfffffffd
	.align		4
        /*0018*/ 	.word	0x00000000
	.align		4
        /*001c*/ 	.word	0xfffffffc


//--------------------- .text.triton_poi_fused_convolution_relu_0 --------------------------
	.section	.text.triton_poi_fused_convolution_relu_0,"ax",@progbits
	.align	128
        .global         triton_poi_fused_convolution_relu_0
        .type           triton_poi_fused_convolution_relu_0,@function
        .size           triton_poi_fused_convolution_relu_0,(.L_x_1 - triton_poi_fused_convolution_relu_0)
        .other          triton_poi_fused_convolution_relu_0,@"STO_CUDA_ENTRY STV_DEFAULT"
triton_poi_fused_convolution_relu_0:
.text.triton_poi_fused_convolution_relu_0:
[----:B------:R-:W0:Y:S02]  /*0000*/  LDC R1, c[0x0][0x28] ;  /* 0x00000a00ff017b82 */ /* 0x000e240000000800 */
[----:B------:R-:W1:Y:S01]  /*0010*/  S2R R0, SR_TID.X ;  /* 0x0000000000007919 */ /* 0x000e620000002100 */
[----:B------:R-:W-:Y:S01]  /*0020*/  IMAD.MOV.U32 R4, RZ, RZ, RZ ;  /* 0x000000ffff047224 */ /* 0x000fe200078e00ff */
[----:B------:R-:W2:Y:S01]  /*0030*/  LDC.64 R6, c[0x0][0x210] ;  /* 0x00008400ff067b82 */ /* 0x000ea20000000a00 */
[----:B------:R-:W-:Y:S01]  /*0040*/  IMAD.MOV.U32 R12, RZ, RZ, RZ ;  /* 0x000000ffff0c7224 */ /* 0x000fe200078e00ff */
[----:B------:R-:W3:Y:S01]  /*0050*/  S2R R5, SR_CTAID.X ;  /* 0x0000000000057919 */ /* 0x000ee20000002500 */
[----:B------:R-:W-:Y:S02]  /*0060*/  CS2R R18, SRZ ;  /* 0x0000000000127805 */ /* 0x000fe4000001ff00 */
[----:B------:R-:W-:Y:S01]  /*0070*/  CS2R R20, SRZ ;  /* 0x0000000000147805 */ /* 0x000fe2000001ff00 */
[----:B------:R-:W-:Y:S01]  /*0080*/  ULDC.64 UR4, c[0x0][0x208] ;  /* 0x0000820000047ab9 */ /* 0x000fe20000000a00 */
[----:B-1----:R-:W-:-:S05]  /*0090*/  IMAD.SHL.U32 R0, R0, 0x4, RZ ;  /* 0x0000000400007824 */ /* 0x002fca00078e00ff */
[----:B------:R-:W-:-:S05]  /*00a0*/  LOP3.LUT R0, R0, 0x1fc, RZ, 0xc0, !PT ;  /* 0x000001fc00007812 */ /* 0x000fca00078ec0ff */
[----:B---3--:R-:W-:-:S04]  /*00b0*/  IMAD R5, R5, 0x400, R0 ;  /* 0x0000040005057824 */ /* 0x008fc800078e0200 */
[C---:B------:R-:W-:Y:S01]  /*00c0*/  IMAD.HI R0, R5.reuse, -0x779bd671, R4 ;  /* 0x8864298f05007827 */ /* 0x040fe200078e0204 */
[----:B------:R-:W-:-:S03]  /*00d0*/  ISETP.GE.AND P1, PT, R5, 0x16860, PT ;  /* 0x000168600500780c */ /* 0x000fc60003f26270 */
[----:B------:R-:W-:Y:S01]  /*00e0*/  VIADD R13, R5, 0x200 ;  /* 0x00000200050d7836 */ /* 0x000fe20000000000 */
[----:B------:R-:W-:-:S03]  /*00f0*/  SHF.R.U32.HI R3, RZ, 0x1f, R0 ;  /* 0x0000001fff037819 */ /* 0x000fc60000011600 */
[C---:B------:R-:W-:Y:S01]  /*0100*/  IMAD.HI R4, R13.reuse, -0x779bd671, R12 ;  /* 0x8864298f0d047827 */ /* 0x040fe200078e020c */
[----:B------:R-:W-:Y:S02]  /*0110*/  LEA.HI.SX32 R0, R0, R3, 0x15 ;  /* 0x0000000300007211 */ /* 0x000fe400078faaff */
[----:B------:R-:W1:Y:S01]  /*0120*/  LDC.64 R2, c[0x0][0x218] ;  /* 0x00008600ff027b82 */ /* 0x000e620000000a00 */
[----:B------:R-:W-:Y:S01]  /*0130*/  ISETP.GE.AND P0, PT, R13, 0x16860, PT ;  /* 0x000168600d00780c */ /* 0x000fe20003f06270 */
[----:B--2---:R-:W-:Y:S01]  /*0140*/  IMAD.WIDE R12, R5, 0x4, R6 ;  /* 0x00000004050c7825 */ /* 0x004fe200078e0206 */
[----:B------:R-:W-:Y:S02]  /*0150*/  SHF.R.U32.HI R9, RZ, 0x1f, R4 ;  /* 0x0000001fff097819 */ /* 0x000fe40000011604 */
[----:B------:R-:W-:Y:S02]  /*0160*/  CS2R R6, SRZ ;  /* 0x0000000000067805 */ /* 0x000fe4000001ff00 */
[----:B------:R-:W-:Y:S01]  /*0170*/  LEA.HI.SX32 R9, R4, R9, 0x15 ;  /* 0x0000000904097211 */ /* 0x000fe200078faaff */
[----:B------:R-:W-:-:S04]  /*0180*/  IMAD.HI R4, R0, 0x2aaaaaab, RZ ;  /* 0x2aaaaaab00047827 */ /* 0x000fc800078e02ff */
[----:B------:R-:W-:Y:S01]  /*0190*/  IMAD.HI R8, R9, 0x2aaaaaab, RZ ;  /* 0x2aaaaaab09087827 */ /* 0x000fe200078e02ff */
[----:B------:R-:W-:Y:S02]  /*01a0*/  LEA.HI R11, R4, R4, RZ, 0x1 ;  /* 0x00000004040b7211 */ /* 0x000fe400078f08ff */
[----:B------:R-:W-:Y:S02]  /*01b0*/  CS2R R4, SRZ ;  /* 0x0000000000047805 */ /* 0x000fe4000001ff00 */
[----:B------:R-:W-:Y:S01]  /*01c0*/  LEA.HI R8, R8, R8, RZ, 0x1 ;  /* 0x0000000808087211 */ /* 0x000fe200078f08ff */
[----:B------:R-:W-:-:S03]  /*01d0*/  IMAD R11, R11, -0x6, R0 ;  /* 0xfffffffa0b0b7824 */ /* 0x000fc600078e0200 */
[----:B------:R-:W2:Y:S01]  /*01e0*/  @!P1 LDG.E.128 R4, desc[UR4][R12.64] ;  /* 0x000000040c049981 */ /* 0x000ea2000c1e1d00 */
[----:B------:R-:W-:Y:S02]  /*01f0*/  IMAD R17, R8, -0x6, R9 ;  /* 0xfffffffa08117824 */ /* 0x000fe400078e0209 */
[--C-:B-1----:R-:W-:Y:S01]  /*0200*/  IMAD.WIDE R14, R11, 0x4, R2.reuse ;  /* 0x000000040b0e7825 */ /* 0x102fe200078e0202 */
[----:B------:R-:W-:Y:S02]  /*0210*/  CS2R R8, SRZ ;  /* 0x0000000000087805 */ /* 0x000fe4000001ff00 */
[----:B------:R-:W-:Y:S02]  /*0220*/  CS2R R10, SRZ ;  /* 0x00000000000a7805 */ /* 0x000fe4000001ff00 */
[----:B------:R-:W2:Y:S01]  /*0230*/  @!P1 LDG.E.EL R19, desc[UR4][R14.64] ;  /* 0x000000040e139981 */ /* 0x000ea2000c2e1900 */
[----:B------:R-:W-:-:S03]  /*0240*/  IMAD.WIDE R16, R17, 0x4, R2 ;  /* 0x0000000411107825 */ /* 0x000fc600078e0202 */
[----:B------:R-:W3:Y:S01]  /*0250*/  @!P1 LDG.E.EL R18, desc[UR4][R14.64] ;  /* 0x000000040e129981 */ /* 0x000ee2000c2e1900 */
[----:B------:R-:W-:-:S03]  /*0260*/  CS2R R2, SRZ ;  /* 0x0000000000027805 */ /* 0x000fc6000001ff00 */
[----:B------:R-:W4:Y:S01]  /*0270*/  @!P1 LDG.E.EL R21, desc[UR4][R14.64] ;  /* 0x000000040e159981 */ /* 0x000f22000c2e1900 */
[----:B------:R-:W-:-:S03]  /*0280*/  IMAD.MOV.U32 R23, RZ, RZ, RZ ;  /* 0x000000ffff177224 */ /* 0x000fc600078e00ff */
[----:B------:R-:W5:Y:S01]  /*0290*/  @!P1 LDG.E.EL R20, desc[UR4][R14.64] ;  /* 0x000000040e149981 */ /* 0x000f62000c2e1900 */
[----:B------:R-:W-:-:S03]  /*02a0*/  IMAD.MOV.U32 R0, RZ, RZ, RZ ;  /* 0x000000ffff007224 */ /* 0x000fc600078e00ff */
[----:B------:R-:W5:Y:S04]  /*02b0*/  @!P0 LDG.E.128 R8, desc[UR4][R12.64+0x800] ;  /* 0x000800040c088981 */ /* 0x000f68000c1e1d00 */
[----:B------:R-:W5:Y:S04]  /*02c0*/  @!P0 LDG.E.EL R2, desc[UR4][R16.64] ;  /* 0x0000000410028981 */ /* 0x000f68000c2e1900 */
[----:B------:R-:W5:Y:S04]  /*02d0*/  @!P0 LDG.E.EL R23, desc[UR4][R16.64] ;  /* 0x0000000410178981 */ /* 0x000f68000c2e1900 */
[----:B------:R-:W5:Y:S04]  /*02e0*/  @!P0 LDG.E.EL R3, desc[UR4][R16.64] ;  /* 0x0000000410038981 */ /* 0x000f68000c2e1900 */
[----:B------:R-:W5:Y:S01]  /*02f0*/  @!P0 LDG.E.EL R0, desc[UR4][R16.64] ;  /* 0x0000000410008981 */ /* 0x000f62000c2e1900 */
[----:B--2---:R-:W-:Y:S01]  /*0300*/  FSETP.GEU.AND P5, PT, R4, -R19, PT ;  /* 0x800000130400720b */ /* 0x004fe20003fae000 */
[----:B------:R-:W-:Y:S01]  /*0310*/  FADD R4, R19, R4 ;  /* 0x0000000413047221 */ /* 0x000fe20000000000 */
[----:B---3--:R-:W-:Y:S01]  /*0320*/  FSETP.GEU.AND P4, PT, R5, -R18, PT ;  /* 0x800000120500720b */ /* 0x008fe20003f8e000 */
[----:B------:R-:W-:Y:S01]  /*0330*/  FADD R5, R18, R5 ;  /* 0x0000000512057221 */ /* 0x000fe20000000000 */
[----:B----4-:R-:W-:Y:S01]  /*0340*/  FSETP.GEU.AND P3, PT, R6, -R21, PT ;  /* 0x800000150600720b */ /* 0x010fe20003f6e000 */
[----:B------:R-:W-:Y:S01]  /*0350*/  FADD R6, R21, R6 ;  /* 0x0000000615067221 */ /* 0x000fe20000000000 */
[----:B-----5:R-:W-:Y:S01]  /*0360*/  FADD R14, R20, R7 ;  /* 0x00000007140e7221 */ /* 0x020fe20000000000 */
[----:B------:R-:W-:-:S02]  /*0370*/  FSETP.GEU.AND P2, PT, R7, -R20, PT ;  /* 0x800000140700720b */ /* 0x000fc40003f4e000 */
[----:B------:R-:W-:Y:S02]  /*0380*/  SEL R4, R4, RZ, P5 ;  /* 0x000000ff04047207 */ /* 0x000fe40002800000 */
[----:B------:R-:W-:Y:S02]  /*0390*/  SEL R5, R5, RZ, P4 ;  /* 0x000000ff05057207 */ /* 0x000fe40002000000 */
[----:B------:R-:W-:Y:S02]  /*03a0*/  SEL R6, R6, RZ, P3 ;  /* 0x000000ff06067207 */ /* 0x000fe40001800000 */
[----:B------:R-:W-:Y:S02]  /*03b0*/  SEL R7, R14, RZ, P2 ;  /* 0x000000ff0e077207 */ /* 0x000fe40001000000 */
[----:B------:R-:W-:Y:S01]  /*03c0*/  FSETP.GEU.AND P3, PT, R9, -R2, PT ;  /* 0x800000020900720b */ /* 0x000fe20003f6e000 */
[----:B------:R-:W-:Y:S01]  /*03d0*/  FADD R2, R2, R9 ;  /* 0x0000000902027221 */ /* 0x000fe20000000000 */
[----:B------:R-:W-:Y:S01]  /*03e0*/  FSETP.GEU.AND P4, PT, R8, -R23, PT ;  /* 0x800000170800720b */ /* 0x000fe20003f8e000 */
[----:B------:R-:W-:Y:S01]  /*03f0*/  FADD R8, R23, R8 ;  /* 0x0000000817087221 */ /* 0x000fe20000000000 */
[----:B------:R1:W-:Y:S01]  /*0400*/  @!P1 STG.E.128 desc[UR4][R12.64], R4 ;  /* 0x000000040c009986 */ /* 0x0003e2000c101d04 */
[----:B------:R-:W-:Y:S01]  /*0410*/  FSETP.GEU.AND P2, PT, R10, -R3, PT ;  /* 0x800000030a00720b */ /* 0x000fe20003f4e000 */
[----:B------:R-:W-:Y:S01]  /*0420*/  FADD R3, R3, R10 ;  /* 0x0000000a03037221 */ /* 0x000fe20000000000 */
[----:B------:R-:W-:Y:S01]  /*0430*/  FADD R9, R0, R11 ;  /* 0x0000000b00097221 */ /* 0x000fe20000000000 */
[----:B------:R-:W-:-:S02]  /*0440*/  FSETP.GEU.AND P1, PT, R11, -R0, PT ;  /* 0x800000000b00720b */ /* 0x000fc40003f2e000 */
[----:B------:R-:W-:Y:S02]  /*0450*/  SEL R16, R8, RZ, P4 ;  /* 0x000000ff08107207 */ /* 0x000fe40002000000 */
[----:B------:R-:W-:Y:S02]  /*0460*/  SEL R17, R2, RZ, P3 ;  /* 0x000000ff02117207 */ /* 0x000fe40001800000 */
[----:B------:R-:W-:Y:S02]  /*0470*/  SEL R18, R3, RZ, P2 ;  /* 0x000000ff03127207 */ /* 0x000fe40001000000 */
[----:B------:R-:W-:Y:S01]  /*0480*/  SEL R19, R9, RZ, P1 ;  /* 0x000000ff09137207 */ /* 0x000fe20000800000 */
[----:B------:R-:W-:Y:S06]  /*0490*/  @P0 EXIT ;  /* 0x000000000000094d */ /* 0x000fec0003800000 */
[----:B------:R-:W-:Y:S01]  /*04a0*/  STG.E.128 desc[UR4][R12.64+0x800], R16 ;  /* 0x000800100c007986 */ /* 0x000fe2000c101d04 */
[----:B------:R-:W-:Y:S05]  /*04b0*/  EXIT ;  /* 0x000000000000794d */ /* 0x000fea0003800000 */
.L_x_0:
[----:B------:R-:W-:-:S00]  /*04c0*/  BRA `(.L_x_0) ;  /* 0xfffffffc00fc7947 */ /* 0x000fc0000383ffff */
[----:B------:R-:W-:-:S00]  /*04d0*/  NOP ;  /* 0x0000000000007918 */ /* 0x000fc00000000000 */
        /* <DEDUP_REMOVED lines=10> */
.L_x_1:


//--------------------- .nv.constant0.triton_poi_fused_convolution_relu_0 --------------------------
	.section	.nv.constant0.triton_poi_fused_convolution_relu_0,"a",@progbits
	.sectionflags	@""
	.align	4
.nv.constant0.triton_poi_fused_convolution_relu_0:
	.zero		548
